//
// Generated by NVIDIA NVVM Compiler
//
// Compiler Build ID: CL-36424714
// Cuda compilation tools, release 13.0, V13.0.88
// Based on NVVM 20.0.0
//

.version 9.0
.target sm_100
.address_size 64

	// .globl	_Z4test6__halfS_S_13__nv_bfloat16S0_S0_

.visible .entry _Z4test6__halfS_S_13__nv_bfloat16S0_S0_(
	.param .align 2 .b8 _Z4test6__halfS_S_13__nv_bfloat16S0_S0__param_0[2],
	.param .align 2 .b8 _Z4test6__halfS_S_13__nv_bfloat16S0_S0__param_1[2],
	.param .align 2 .b8 _Z4test6__halfS_S_13__nv_bfloat16S0_S0__param_2[2],
	.param .align 2 .b8 _Z4test6__halfS_S_13__nv_bfloat16S0_S0__param_3[2],
	.param .align 2 .b8 _Z4test6__halfS_S_13__nv_bfloat16S0_S0__param_4[2],
	.param .align 2 .b8 _Z4test6__halfS_S_13__nv_bfloat16S0_S0__param_5[2]
)
{


	ret;

}


// ===== COMPILED SASS (sm_100) =====

	.target	sm_100

	.elftype	@"ET_EXEC"


//--------------------- .note.nv.tkinfo           --------------------------
	.section	.note.nv.tkinfo,"",@"SHT_NOTE"
	.sectionflags	@"SHF_NOTE_NV_TKINFO"
	.tkinfo
        /*0018*/ 	.word	0x00000002
        /*0030*/ 	.string	""
        /*0030*/ 	.string	"ptxas"
        /*0030*/ 	.string	"Cuda compilation tools, release 13.0, V13.0.88"
        /*0030*/ 	.string	"Build cuda_13.0.r13.0/compiler.36424714_0"
        /*0030*/ 	.string	"-arch sm_100 -m 64 "



//--------------------- .note.nv.cuinfo           --------------------------
	.section	.note.nv.cuinfo,"",@"SHT_NOTE"
	.sectionflags	@"SHF_NOTE_NV_CUINFO"
        /*0018*/ 	.short	0x0002
        /*001a*/ 	.short	0x0064
        /*001c*/ 	.short	0x0082
	.zero		2


//--------------------- .nv.info                  --------------------------
	.section	.nv.info,"",@"SHT_CUDA_INFO"
	.align	4


	//----- nvinfo : EIATTR_REGCOUNT
	.align		4
        /*0000*/ 	.byte	0x04, 0x2f
        /*0002*/ 	.short	(.L_1 - .L_0)
	.align		4
.L_0:
        /*0004*/ 	.word	index@(_Z4test6__halfS_S_13__nv_bfloat16S0_S0_)
        /*0008*/ 	.word	0x00000004


	//----- nvinfo : EIATTR_FRAME_SIZE
	.align		4
.L_1:
        /*000c*/ 	.byte	0x04, 0x11
        /*000e*/ 	.short	(.L_3 - .L_2)
	.align		4
.L_2:
        /*0010*/ 	.word	index@(_Z4test6__halfS_S_13__nv_bfloat16S0_S0_)
        /*0014*/ 	.word	0x00000000


	//----- nvinfo : EIATTR_MIN_STACK_SIZE
	.align		4
.L_3:
        /*0018*/ 	.byte	0x04, 0x12
        /*001a*/ 	.short	(.L_5 - .L_4)
	.align		4
.L_4:
        /*001c*/ 	.word	index@(_Z4test6__halfS_S_13__nv_bfloat16S0_S0_)
        /*0020*/ 	.word	0x00000000
.L_5:


//--------------------- .nv.compat                --------------------------
	.section	.nv.compat,"",@"SHT_CUDA_COMPAT_INFO"
	.align	4
        /*0000*/ 	.byte	0x02, 0x09, 0x00, 0x00, 0x02, 0x02, 0x01, 0x00, 0x02, 0x05, 0x05, 0x00, 0x03, 0x07, 0x01, 0x01
        /*0010*/ 	.byte	0x02, 0x03, 0x00, 0x00, 0x02, 0x06, 0x01, 0x00, 0x04, 0x0b, 0x08, 0x00, 0x09, 0x00, 0x00, 0x00
        /*0020*/ 	.byte	0x00, 0x00, 0x00, 0x00


//--------------------- .nv.info._Z4test6__halfS_S_13__nv_bfloat16S0_S0_ --------------------------
	.section	.nv.info._Z4test6__halfS_S_13__nv_bfloat16S0_S0_,"",@"SHT_CUDA_INFO"
	.sectionflags	@""
	.align	4


	//----- nvinfo : EIATTR_CUDA_API_VERSION
	.align		4
        /*0000*/ 	.byte	0x04, 0x37
        /*0002*/ 	.short	(.L_7 - .L_6)
.L_6:
        /*0004*/ 	.word	0x00000082


	//----- nvinfo : EIATTR_KPARAM_INFO
	.align		4
.L_7:
        /*0008*/ 	.byte	0x04, 0x17
        /*000a*/ 	.short	(.L_9 - .L_8)
.L_8:
        /*000c*/ 	.word	0x00000000
        /*0010*/ 	.short	0x0005
        /*0012*/ 	.short	0x000a
        /*0014*/ 	.byte	0x00, 0xf0, 0x09, 0x00


	//----- nvinfo : EIATTR_KPARAM_INFO
	.align		4
.L_9:
        /*0018*/ 	.byte	0x04, 0x17
        /*001a*/ 	.short	(.L_11 - .L_10)
.L_10:
        /*001c*/ 	.word	0x00000000
        /*0020*/ 	.short	0x0004
        /*0022*/ 	.short	0x0008
        /*0024*/ 	.byte	0x00, 0xf0, 0x09, 0x00


	//----- nvinfo : EIATTR_KPARAM_INFO
	.align		4
.L_11:
        /*0028*/ 	.byte	0x04, 0x17
        /*002a*/ 	.short	(.L_13 - .L_12)
.L_12:
        /*002c*/ 	.word	0x00000000
        /*0030*/ 	.short	0x0003
        /*0032*/ 	.short	0x0006
        /*0034*/ 	.byte	0x00, 0xf0, 0x09, 0x00


	//----- nvinfo : EIATTR_KPARAM_INFO
	.align		4
.L_13:
        /*0038*/ 	.byte	0x04, 0x17
        /*003a*/ 	.short	(.L_15 - .L_14)
.L_14:
        /*003c*/ 	.word	0x00000000
        /*0040*/ 	.short	0x0002
        /*0042*/ 	.short	0x0004
        /*0044*/ 	.byte	0x00, 0xf0, 0x09, 0x00


	//----- nvinfo : EIATTR_KPARAM_INFO
	.align		4
.L_15:
        /*0048*/ 	.byte	0x04, 0x17
        /*004a*/ 	.short	(.L_17 - .L_16)
.L_16:
        /*004c*/ 	.word	0x00000000
        /*0050*/ 	.short	0x0001
        /*0052*/ 	.short	0x0002
        /*0054*/ 	.byte	0x00, 0xf0, 0x09, 0x00


	//----- nvinfo : EIATTR_KPARAM_INFO
	.align		4
.L_17:
        /*0058*/ 	.byte	0x04, 0x17
        /*005a*/ 	.short	(.L_19 - .L_18)
.L_18:
        /*005c*/ 	.word	0x00000000
        /*0060*/ 	.short	0x0000
        /*0062*/ 	.short	0x0000
        /*0064*/ 	.byte	0x00, 0xf0, 0x09, 0x00


	//----- nvinfo : EIATTR_SPARSE_MMA_MASK
	.align		4
.L_19:
        /*0068*/ 	.byte	0x03, 0x50
        /*006a*/ 	.short	0x0000


	//----- nvinfo : EIATTR_MAXREG_COUNT
	.align		4
        /*006c*/ 	.byte	0x03, 0x1b
        /*006e*/ 	.short	0x00ff


	//----- nvinfo : EIATTR_MERCURY_ISA_VERSION
	.align		4
        /*0070*/ 	.byte	0x03, 0x5f
        /*0072*/ 	.short	0x0101


	//----- nvinfo : EIATTR_VRC_CTA_INIT_COUNT
	.align		4
        /*0074*/ 	.byte	0x02, 0x4a
	.zero		1
	.zero		1


	//----- nvinfo : EIATTR_EXIT_INSTR_OFFSETS
	.align		4
        /*0078*/ 	.byte	0x04, 0x1c
        /*007a*/ 	.short	(.L_21 - .L_20)


	//   ....[0]....
.L_20:
        /*007c*/ 	.word	0x00000010


	//----- nvinfo : EIATTR_CBANK_PARAM_SIZE
	.align		4
.L_21:
        /*0080*/ 	.byte	0x03, 0x19
        /*0082*/ 	.short	0x000c


	//----- nvinfo : EIATTR_PARAM_CBANK
	.align		4
        /*0084*/ 	.byte	0x04, 0x0a
        /*0086*/ 	.short	(.L_23 - .L_22)
	.align		4
.L_22:
        /*0088*/ 	.word	index@(.nv.constant0._Z4test6__halfS_S_13__nv_bfloat16S0_S0_)
        /*008c*/ 	.short	0x0380
        /*008e*/ 	.short	0x000c


	//----- nvinfo : EIATTR_SW_WAR
	.align		4
.L_23:
        /*0090*/ 	.byte	0x04, 0x36
        /*0092*/ 	.short	(.L_25 - .L_24)
.L_24:
        /*0094*/ 	.word	0x00000008
.L_25:


//--------------------- .nv.callgraph             --------------------------
	.section	.nv.callgraph,"",@"SHT_CUDA_CALLGRAPH"
	.align	4
	.sectionentsize	8
	.align		4
        /*0000*/ 	.word	0x00000000
	.align		4
        /*0004*/ 	.word	0xffffffff
	.align		4
        /*0008*/ 	.word	0x00000000
	.align		4
        /*000c*/ 	.word	0xfffffffe
	.align		4
        /*0010*/ 	.word	0x00000000
	.align		4
        /*0014*/ 	.word	0xfffffffd
	.align		4
        /*0018*/ 	.word	0x00000000
	.align		4
        /*001c*/ 	.word	0xfffffffc


//--------------------- .text._Z4test6__halfS_S_13__nv_bfloat16S0_S0_ --------------------------
	.section	.text._Z4test6__halfS_S_13__nv_bfloat16S0_S0_,"ax",@progbits
	.align	128
        .global         _Z4test6__halfS_S_13__nv_bfloat16S0_S0_
        .type           _Z4test6__halfS_S_13__nv_bfloat16S0_S0_,@function
        .size           _Z4test6__halfS_S_13__nv_bfloat16S0_S0_,(.L_x_1 - _Z4test6__halfS_S_13__nv_bfloat16S0_S0_)
        .other          _Z4test6__halfS_S_13__nv_bfloat16S0_S0_,@"STO_CUDA_ENTRY STV_DEFAULT"
_Z4test6__halfS_S_13__nv_bfloat16S0_S0_:
.text._Z4test6__halfS_S_13__nv_bfloat16S0_S0_:
[----:B------:R-:W-:Y:S01]  /*0000*/  LDC R1, c[0x0][0x37c] ;  /* 0x0000df00ff017b82 */ /* 0x000fe20000000800 */
[----:B------:R-:W-:Y:S05]  /*0010*/  EXIT ;  /* 0x000000000000794d */ /* 0x000fea0003800000 */
.L_x_0:
[----:B------:R-:W-:-:S00]  /*0020*/  BRA `(.L_x_0) ;  /* 0xfffffffc00fc7947 */ /* 0x000fc0000383ffff */
[----:B------:R-:W-:-:S00]  /*0030*/  NOP ;  /* 0x0000000000007918 */ /* 0x000fc00000000000 */
        /* <DEDUP_REMOVED lines=12> */
.L_x_1:


//--------------------- .nv.shared.reserved.0     --------------------------
	.section	.nv.shared.reserved.0,"aw",@nobits
	.weak		__nv_reservedSMEM_offset_0_alias
	.size		__nv_reservedSMEM_offset_0_alias, 0, 64
	.other		__nv_reservedSMEM_offset_0_alias,@"STO_CUDA_RESERVED_SHARED STV_DEFAULT"
__nv_reservedSMEM_offset_0_alias:
	.zero		0
	.zero		64


//--------------------- .nv.constant0._Z4test6__halfS_S_13__nv_bfloat16S0_S0_ --------------------------
	.section	.nv.constant0._Z4test6__halfS_S_13__nv_bfloat16S0_S0_,"a",@progbits
	.sectionflags	@""
	.align	4
.nv.constant0._Z4test6__halfS_S_13__nv_bfloat16S0_S0_:
	.zero		908


//--------------------- SYMBOLS --------------------------

	.type		.nv.reservedSmem.offset0,@object
	.size		.nv.reservedSmem.offset0,0x4
